//
// Generated by NVIDIA NVVM Compiler
//
// Compiler Build ID: CL-36424714
// Cuda compilation tools, release 13.0, V13.0.88
// Based on NVVM 20.0.0
//

.version 9.0
.target sm_100
.address_size 64

	// .globl	_Z11scaleVectorPKfPffi

.visible .entry _Z11scaleVectorPKfPffi(
	.param .u64 .ptr .align 1 _Z11scaleVectorPKfPffi_param_0,
	.param .u64 .ptr .align 1 _Z11scaleVectorPKfPffi_param_1,
	.param .f32 _Z11scaleVectorPKfPffi_param_2,
	.param .u32 _Z11scaleVectorPKfPffi_param_3
)
{
	.reg .pred 	%p<2>;
	.reg .b32 	%r<6>;
	.reg .b32 	%f<4>;
	.reg .b64 	%rd<8>;

	ld.param.u64 	%rd1, [_Z11scaleVectorPKfPffi_param_0];
	ld.param.u64 	%rd2, [_Z11scaleVectorPKfPffi_param_1];
	ld.param.f32 	%f1, [_Z11scaleVectorPKfPffi_param_2];
	ld.param.u32 	%r2, [_Z11scaleVectorPKfPffi_param_3];
	mov.u32 	%r3, %tid.x;
	mov.u32 	%r4, %ctaid.x;
	mov.u32 	%r5, %ntid.x;
	mad.lo.s32 	%r1, %r4, %r5, %r3;
	setp.ge.s32 	%p1, %r1, %r2;
	@%p1 bra 	$L__BB0_2;
	cvta.to.global.u64 	%rd3, %rd1;
	cvta.to.global.u64 	%rd4, %rd2;
	mul.wide.s32 	%rd5, %r1, 4;
	add.s64 	%rd6, %rd3, %rd5;
	ld.global.f32 	%f2, [%rd6];
	mul.f32 	%f3, %f1, %f2;
	add.s64 	%rd7, %rd4, %rd5;
	st.global.f32 	[%rd7], %f3;
$L__BB0_2:
	ret;

}


// ===== COMPILED SASS (sm_100) =====

	.target	sm_100

	.elftype	@"ET_EXEC"


//--------------------- .note.nv.tkinfo           --------------------------
	.section	.note.nv.tkinfo,"",@"SHT_NOTE"
	.sectionflags	@"SHF_NOTE_NV_TKINFO"
	.tkinfo
        /*0018*/ 	.word	0x00000002
        /*0030*/ 	.string	""
        /*0030*/ 	.string	"ptxas"
        /*0030*/ 	.string	"Cuda compilation tools, release 13.0, V13.0.88"
        /*0030*/ 	.string	"Build cuda_13.0.r13.0/compiler.36424714_0"
        /*0030*/ 	.string	"-arch sm_100 -m 64 "



//--------------------- .note.nv.cuinfo           --------------------------
	.section	.note.nv.cuinfo,"",@"SHT_NOTE"
	.sectionflags	@"SHF_NOTE_NV_CUINFO"
        /*0018*/ 	.short	0x0002
        /*001a*/ 	.short	0x0064
        /*001c*/ 	.short	0x0082
	.zero		2


//--------------------- .nv.info                  --------------------------
	.section	.nv.info,"",@"SHT_CUDA_INFO"
	.align	4


	//----- nvinfo : EIATTR_REGCOUNT
	.align		4
        /*0000*/ 	.byte	0x04, 0x2f
        /*0002*/ 	.short	(.L_1 - .L_0)
	.align		4
.L_0:
        /*0004*/ 	.word	index@(_Z11scaleVectorPKfPffi)
        /*0008*/ 	.word	0x0000000a


	//----- nvinfo : EIATTR_FRAME_SIZE
	.align		4
.L_1:
        /*000c*/ 	.byte	0x04, 0x11
        /*000e*/ 	.short	(.L_3 - .L_2)
	.align		4
.L_2:
        /*0010*/ 	.word	index@(_Z11scaleVectorPKfPffi)
        /*0014*/ 	.word	0x00000000


	//----- nvinfo : EIATTR_MIN_STACK_SIZE
	.align		4
.L_3:
        /*0018*/ 	.byte	0x04, 0x12
        /*001a*/ 	.short	(.L_5 - .L_4)
	.align		4
.L_4:
        /*001c*/ 	.word	index@(_Z11scaleVectorPKfPffi)
        /*0020*/ 	.word	0x00000000
.L_5:


//--------------------- .nv.compat                --------------------------
	.section	.nv.compat,"",@"SHT_CUDA_COMPAT_INFO"
	.align	4
        /*0000*/ 	.byte	0x02, 0x09, 0x00, 0x00, 0x02, 0x02, 0x01, 0x00, 0x02, 0x05, 0x05, 0x00, 0x03, 0x07, 0x01, 0x01
        /*0010*/ 	.byte	0x02, 0x03, 0x00, 0x00, 0x02, 0x06, 0x01, 0x00, 0x04, 0x0b, 0x08, 0x00, 0x09, 0x00, 0x00, 0x00
        /*0020*/ 	.byte	0x00, 0x00, 0x00, 0x00


//--------------------- .nv.info._Z11scaleVectorPKfPffi --------------------------
	.section	.nv.info._Z11scaleVectorPKfPffi,"",@"SHT_CUDA_INFO"
	.sectionflags	@""
	.align	4


	//----- nvinfo : EIATTR_CUDA_API_VERSION
	.align		4
        /*0000*/ 	.byte	0x04, 0x37
        /*0002*/ 	.short	(.L_7 - .L_6)
.L_6:
        /*0004*/ 	.word	0x00000082


	//----- nvinfo : EIATTR_KPARAM_INFO
	.align		4
.L_7:
        /*0008*/ 	.byte	0x04, 0x17
        /*000a*/ 	.short	(.L_9 - .L_8)
.L_8:
        /*000c*/ 	.word	0x00000000
        /*0010*/ 	.short	0x0003
        /*0012*/ 	.short	0x0014
        /*0014*/ 	.byte	0x00, 0xf0, 0x11, 0x00


	//----- nvinfo : EIATTR_KPARAM_INFO
	.align		4
.L_9:
        /*0018*/ 	.byte	0x04, 0x17
        /*001a*/ 	.short	(.L_11 - .L_10)
.L_10:
        /*001c*/ 	.word	0x00000000
        /*0020*/ 	.short	0x0002
        /*0022*/ 	.short	0x0010
        /*0024*/ 	.byte	0x00, 0xf0, 0x11, 0x00


	//----- nvinfo : EIATTR_KPARAM_INFO
	.align		4
.L_11:
        /*0028*/ 	.byte	0x04, 0x17
        /*002a*/ 	.short	(.L_13 - .L_12)
.L_12:
        /*002c*/ 	.word	0x00000000
        /*0030*/ 	.short	0x0001
        /*0032*/ 	.short	0x0008
        /*0034*/ 	.byte	0x00, 0xf5, 0x21, 0x00


	//----- nvinfo : EIATTR_KPARAM_INFO
	.align		4
.L_13:
        /*0038*/ 	.byte	0x04, 0x17
        /*003a*/ 	.short	(.L_15 - .L_14)
.L_14:
        /*003c*/ 	.word	0x00000000
        /*0040*/ 	.short	0x0000
        /*0042*/ 	.short	0x0000
        /*0044*/ 	.byte	0x00, 0xf5, 0x21, 0x00


	//----- nvinfo : EIATTR_SPARSE_MMA_MASK
	.align		4
.L_15:
        /*0048*/ 	.byte	0x03, 0x50
        /*004a*/ 	.short	0x0000


	//----- nvinfo : EIATTR_MAXREG_COUNT
	.align		4
        /*004c*/ 	.byte	0x03, 0x1b
        /*004e*/ 	.short	0x00ff


	//----- nvinfo : EIATTR_MERCURY_ISA_VERSION
	.align		4
        /*0050*/ 	.byte	0x03, 0x5f
        /*0052*/ 	.short	0x0101


	//----- nvinfo : EIATTR_VRC_CTA_INIT_COUNT
	.align		4
        /*0054*/ 	.byte	0x02, 0x4a
	.zero		1
	.zero		1


	//----- nvinfo : EIATTR_EXIT_INSTR_OFFSETS
	.align		4
        /*0058*/ 	.byte	0x04, 0x1c
        /*005a*/ 	.short	(.L_17 - .L_16)


	//   ....[0]....
.L_16:
        /*005c*/ 	.word	0x00000070


	//   ....[1]....
        /*0060*/ 	.word	0x00000110


	//----- nvinfo : EIATTR_CBANK_PARAM_SIZE
	.align		4
.L_17:
        /*0064*/ 	.byte	0x03, 0x19
        /*0066*/ 	.short	0x0018


	//----- nvinfo : EIATTR_PARAM_CBANK
	.align		4
        /*0068*/ 	.byte	0x04, 0x0a
        /*006a*/ 	.short	(.L_19 - .L_18)
	.align		4
.L_18:
        /*006c*/ 	.word	index@(.nv.constant0._Z11scaleVectorPKfPffi)
        /*0070*/ 	.short	0x0380
        /*0072*/ 	.short	0x0018


	//----- nvinfo : EIATTR_SW_WAR
	.align		4
.L_19:
        /*0074*/ 	.byte	0x04, 0x36
        /*0076*/ 	.short	(.L_21 - .L_20)
.L_20:
        /*0078*/ 	.word	0x00000008
.L_21:


//--------------------- .nv.callgraph             --------------------------
	.section	.nv.callgraph,"",@"SHT_CUDA_CALLGRAPH"
	.align	4
	.sectionentsize	8
	.align		4
        /*0000*/ 	.word	0x00000000
	.align		4
        /*0004*/ 	.word	0xffffffff
	.align		4
        /*0008*/ 	.word	0x00000000
	.align		4
        /*000c*/ 	.word	0xfffffffe
	.align		4
        /*0010*/ 	.word	0x00000000
	.align		4
        /*0014*/ 	.word	0xfffffffd
	.align		4
        /*0018*/ 	.word	0x00000000
	.align		4
        /*001c*/ 	.word	0xfffffffc


//--------------------- .text._Z11scaleVectorPKfPffi --------------------------
	.section	.text._Z11scaleVectorPKfPffi,"ax",@progbits
	.align	128
        .global         _Z11scaleVectorPKfPffi
        .type           _Z11scaleVectorPKfPffi,@function
        .size           _Z11scaleVectorPKfPffi,(.L_x_1 - _Z11scaleVectorPKfPffi)
        .other          _Z11scaleVectorPKfPffi,@"STO_CUDA_ENTRY STV_DEFAULT"
_Z11scaleVectorPKfPffi:
.text._Z11scaleVectorPKfPffi:
[----:B------:R-:W-:Y:S01]  /*0000*/  LDC R1, c[0x0][0x37c] ;  /* 0x0000df00ff017b82 */ /* 0x000fe20000000800 */
[----:B------:R-:W0:Y:S07]  /*0010*/  S2R R7, SR_TID.X ;  /* 0x0000000000077919 */ /* 0x000e2e0000002100 */
[----:B------:R-:W0:Y:S01]  /*0020*/  S2UR UR4, SR_CTAID.X ;  /* 0x00000000000479c3 */ /* 0x000e220000002500 */
[----:B------:R-:W1:Y:S07]  /*0030*/  LDCU UR5, c[0x0][0x394] ;  /* 0x00007280ff0577ac */ /* 0x000e6e0008000800 */
[----:B------:R-:W0:Y:S02]  /*0040*/  LDC R0, c[0x0][0x360] ;  /* 0x0000d800ff007b82 */ /* 0x000e240000000800 */
[----:B0-----:R-:W-:-:S05]  /*0050*/  IMAD R7, R0, UR4, R7 ;  /* 0x0000000400077c24 */ /* 0x001fca000f8e0207 */
[----:B-1----:R-:W-:-:S13]  /*0060*/  ISETP.GE.AND P0, PT, R7, UR5, PT ;  /* 0x0000000507007c0c */ /* 0x002fda000bf06270 */
[----:B------:R-:W-:Y:S05]  /*0070*/  @P0 EXIT ;  /* 0x000000000000094d */ /* 0x000fea0003800000 */
[----:B------:R-:W0:Y:S01]  /*0080*/  LDC.64 R2, c[0x0][0x380] ;  /* 0x0000e000ff027b82 */ /* 0x000e220000000a00 */
[----:B------:R-:W1:Y:S01]  /*0090*/  LDCU.64 UR4, c[0x0][0x358] ;  /* 0x00006b00ff0477ac */ /* 0x000e620008000a00 */
[----:B------:R-:W2:Y:S06]  /*00a0*/  LDCU UR6, c[0x0][0x390] ;  /* 0x00007200ff0677ac */ /* 0x000eac0008000800 */
[----:B------:R-:W3:Y:S01]  /*00b0*/  LDC.64 R4, c[0x0][0x388] ;  /* 0x0000e200ff047b82 */ /* 0x000ee20000000a00 */
[----:B0-----:R-:W-:-:S06]  /*00c0*/  IMAD.WIDE R2, R7, 0x4, R2 ;  /* 0x0000000407027825 */ /* 0x001fcc00078e0202 */
[----:B-1----:R-:W2:Y:S01]  /*00d0*/  LDG.E R2, desc[UR4][R2.64] ;  /* 0x0000000402027981 */ /* 0x002ea2000c1e1900 */
[----:B---3--:R-:W-:-:S04]  /*00e0*/  IMAD.WIDE R4, R7, 0x4, R4 ;  /* 0x0000000407047825 */ /* 0x008fc800078e0204 */
[----:B--2---:R-:W-:-:S05]  /*00f0*/  FMUL R7, R2, UR6 ;  /* 0x0000000602077c20 */ /* 0x004fca0008400000 */
[----:B------:R-:W-:Y:S01]  /*0100*/  STG.E desc[UR4][R4.64], R7 ;  /* 0x0000000704007986 */ /* 0x000fe2000c101904 */
[----:B------:R-:W-:Y:S05]  /*0110*/  EXIT ;  /* 0x000000000000794d */ /* 0x000fea0003800000 */
.L_x_0:
[----:B------:R-:W-:-:S00]  /*0120*/  BRA `(.L_x_0) ;  /* 0xfffffffc00fc7947 */ /* 0x000fc0000383ffff */
[----:B------:R-:W-:-:S00]  /*0130*/  NOP ;  /* 0x0000000000007918 */ /* 0x000fc00000000000 */
        /* <DEDUP_REMOVED lines=12> */
.L_x_1:


//--------------------- .nv.shared.reserved.0     --------------------------
	.section	.nv.shared.reserved.0,"aw",@nobits
	.weak		__nv_reservedSMEM_offset_0_alias
	.size		__nv_reservedSMEM_offset_0_alias, 0, 64
	.other		__nv_reservedSMEM_offset_0_alias,@"STO_CUDA_RESERVED_SHARED STV_DEFAULT"
__nv_reservedSMEM_offset_0_alias:
	.zero		0
	.zero		64


//--------------------- .nv.constant0._Z11scaleVectorPKfPffi --------------------------
	.section	.nv.constant0._Z11scaleVectorPKfPffi,"a",@progbits
	.sectionflags	@""
	.align	4
.nv.constant0._Z11scaleVectorPKfPffi:
	.zero		920


//--------------------- SYMBOLS --------------------------

	.type		.nv.reservedSmem.offset0,@object
	.size		.nv.reservedSmem.offset0,0x4
